//
// Generated by NVIDIA NVVM Compiler
//
// Compiler Build ID: CL-36424714
// Cuda compilation tools, release 13.0, V13.0.88
// Based on NVVM 20.0.0
//

.version 9.0
.target sm_100
.address_size 64

	// .globl	_Z10gpu_kernelPiS_S_i

.visible .entry _Z10gpu_kernelPiS_S_i(
	.param .u64 .ptr .align 1 _Z10gpu_kernelPiS_S_i_param_0,
	.param .u64 .ptr .align 1 _Z10gpu_kernelPiS_S_i_param_1,
	.param .u64 .ptr .align 1 _Z10gpu_kernelPiS_S_i_param_2,
	.param .u32 _Z10gpu_kernelPiS_S_i_param_3
)
{
	.reg .pred 	%p<2>;
	.reg .b32 	%r<9>;
	.reg .b64 	%rd<13>;

	ld.param.u64 	%rd4, [_Z10gpu_kernelPiS_S_i_param_0];
	ld.param.u64 	%rd2, [_Z10gpu_kernelPiS_S_i_param_1];
	ld.param.u64 	%rd3, [_Z10gpu_kernelPiS_S_i_param_2];
	ld.param.u32 	%r2, [_Z10gpu_kernelPiS_S_i_param_3];
	cvta.to.global.u64 	%rd1, %rd4;
	mov.u32 	%r3, %ctaid.x;
	mov.u32 	%r4, %ntid.x;
	mov.u32 	%r5, %tid.x;
	mad.lo.s32 	%r1, %r3, %r4, %r5;
	setp.ge.s32 	%p1, %r1, %r2;
	@%p1 bra 	$L__BB0_2;
	cvta.to.global.u64 	%rd5, %rd2;
	cvta.to.global.u64 	%rd6, %rd3;
	mul.wide.s32 	%rd7, %r1, 4;
	add.s64 	%rd8, %rd1, %rd7;
	ld.global.u32 	%r6, [%rd8];
	add.s64 	%rd9, %rd5, %rd7;
	ld.global.u32 	%r7, [%rd9];
	add.s32 	%r8, %r7, %r6;
	add.s64 	%rd10, %rd6, %rd7;
	st.global.u32 	[%rd10], %r8;
$L__BB0_2:
	mul.wide.s32 	%rd11, %r1, 4;
	add.s64 	%rd12, %rd1, %rd11;
	st.global.u32 	[%rd12], %r1;
	ret;

}


// ===== COMPILED SASS (sm_100) =====

	.target	sm_100

	.elftype	@"ET_EXEC"


//--------------------- .note.nv.tkinfo           --------------------------
	.section	.note.nv.tkinfo,"",@"SHT_NOTE"
	.sectionflags	@"SHF_NOTE_NV_TKINFO"
	.tkinfo
        /*0018*/ 	.word	0x00000002
        /*0030*/ 	.string	""
        /*0030*/ 	.string	"ptxas"
        /*0030*/ 	.string	"Cuda compilation tools, release 13.0, V13.0.88"
        /*0030*/ 	.string	"Build cuda_13.0.r13.0/compiler.36424714_0"
        /*0030*/ 	.string	"-arch sm_100 -m 64 "



//--------------------- .note.nv.cuinfo           --------------------------
	.section	.note.nv.cuinfo,"",@"SHT_NOTE"
	.sectionflags	@"SHF_NOTE_NV_CUINFO"
        /*0018*/ 	.short	0x0002
        /*001a*/ 	.short	0x0064
        /*001c*/ 	.short	0x0082
	.zero		2


//--------------------- .nv.info                  --------------------------
	.section	.nv.info,"",@"SHT_CUDA_INFO"
	.align	4


	//----- nvinfo : EIATTR_REGCOUNT
	.align		4
        /*0000*/ 	.byte	0x04, 0x2f
        /*0002*/ 	.short	(.L_1 - .L_0)
	.align		4
.L_0:
        /*0004*/ 	.word	index@(_Z10gpu_kernelPiS_S_i)
        /*0008*/ 	.word	0x00000010


	//----- nvinfo : EIATTR_FRAME_SIZE
	.align		4
.L_1:
        /*000c*/ 	.byte	0x04, 0x11
        /*000e*/ 	.short	(.L_3 - .L_2)
	.align		4
.L_2:
        /*0010*/ 	.word	index@(_Z10gpu_kernelPiS_S_i)
        /*0014*/ 	.word	0x00000000


	//----- nvinfo : EIATTR_MIN_STACK_SIZE
	.align		4
.L_3:
        /*0018*/ 	.byte	0x04, 0x12
        /*001a*/ 	.short	(.L_5 - .L_4)
	.align		4
.L_4:
        /*001c*/ 	.word	index@(_Z10gpu_kernelPiS_S_i)
        /*0020*/ 	.word	0x00000000
.L_5:


//--------------------- .nv.compat                --------------------------
	.section	.nv.compat,"",@"SHT_CUDA_COMPAT_INFO"
	.align	4
        /*0000*/ 	.byte	0x02, 0x09, 0x00, 0x00, 0x02, 0x02, 0x01, 0x00, 0x02, 0x05, 0x05, 0x00, 0x03, 0x07, 0x01, 0x01
        /*0010*/ 	.byte	0x02, 0x03, 0x00, 0x00, 0x02, 0x06, 0x01, 0x00, 0x04, 0x0b, 0x08, 0x00, 0x09, 0x00, 0x00, 0x00
        /*0020*/ 	.byte	0x00, 0x00, 0x00, 0x00


//--------------------- .nv.info._Z10gpu_kernelPiS_S_i --------------------------
	.section	.nv.info._Z10gpu_kernelPiS_S_i,"",@"SHT_CUDA_INFO"
	.sectionflags	@""
	.align	4


	//----- nvinfo : EIATTR_CUDA_API_VERSION
	.align		4
        /*0000*/ 	.byte	0x04, 0x37
        /*0002*/ 	.short	(.L_7 - .L_6)
.L_6:
        /*0004*/ 	.word	0x00000082


	//----- nvinfo : EIATTR_KPARAM_INFO
	.align		4
.L_7:
        /*0008*/ 	.byte	0x04, 0x17
        /*000a*/ 	.short	(.L_9 - .L_8)
.L_8:
        /*000c*/ 	.word	0x00000000
        /*0010*/ 	.short	0x0003
        /*0012*/ 	.short	0x0018
        /*0014*/ 	.byte	0x00, 0xf0, 0x11, 0x00


	//----- nvinfo : EIATTR_KPARAM_INFO
	.align		4
.L_9:
        /*0018*/ 	.byte	0x04, 0x17
        /*001a*/ 	.short	(.L_11 - .L_10)
.L_10:
        /*001c*/ 	.word	0x00000000
        /*0020*/ 	.short	0x0002
        /*0022*/ 	.short	0x0010
        /*0024*/ 	.byte	0x00, 0xf5, 0x21, 0x00


	//----- nvinfo : EIATTR_KPARAM_INFO
	.align		4
.L_11:
        /*0028*/ 	.byte	0x04, 0x17
        /*002a*/ 	.short	(.L_13 - .L_12)
.L_12:
        /*002c*/ 	.word	0x00000000
        /*0030*/ 	.short	0x0001
        /*0032*/ 	.short	0x0008
        /*0034*/ 	.byte	0x00, 0xf5, 0x21, 0x00


	//----- nvinfo : EIATTR_KPARAM_INFO
	.align		4
.L_13:
        /*0038*/ 	.byte	0x04, 0x17
        /*003a*/ 	.short	(.L_15 - .L_14)
.L_14:
        /*003c*/ 	.word	0x00000000
        /*0040*/ 	.short	0x0000
        /*0042*/ 	.short	0x0000
        /*0044*/ 	.byte	0x00, 0xf5, 0x21, 0x00


	//----- nvinfo : EIATTR_SPARSE_MMA_MASK
	.align		4
.L_15:
        /*0048*/ 	.byte	0x03, 0x50
        /*004a*/ 	.short	0x0000


	//----- nvinfo : EIATTR_MAXREG_COUNT
	.align		4
        /*004c*/ 	.byte	0x03, 0x1b
        /*004e*/ 	.short	0x00ff


	//----- nvinfo : EIATTR_MERCURY_ISA_VERSION
	.align		4
        /*0050*/ 	.byte	0x03, 0x5f
        /*0052*/ 	.short	0x0101


	//----- nvinfo : EIATTR_VRC_CTA_INIT_COUNT
	.align		4
        /*0054*/ 	.byte	0x02, 0x4a
	.zero		1
	.zero		1


	//----- nvinfo : EIATTR_EXIT_INSTR_OFFSETS
	.align		4
        /*0058*/ 	.byte	0x04, 0x1c
        /*005a*/ 	.short	(.L_17 - .L_16)


	//   ....[0]....
.L_16:
        /*005c*/ 	.word	0x00000180


	//----- nvinfo : EIATTR_CRS_STACK_SIZE
	.align		4
.L_17:
        /*0060*/ 	.byte	0x04, 0x1e
        /*0062*/ 	.short	(.L_19 - .L_18)
.L_18:
        /*0064*/ 	.word	0x00000000


	//----- nvinfo : EIATTR_CBANK_PARAM_SIZE
	.align		4
.L_19:
        /*0068*/ 	.byte	0x03, 0x19
        /*006a*/ 	.short	0x001c


	//----- nvinfo : EIATTR_PARAM_CBANK
	.align		4
        /*006c*/ 	.byte	0x04, 0x0a
        /*006e*/ 	.short	(.L_21 - .L_20)
	.align		4
.L_20:
        /*0070*/ 	.word	index@(.nv.constant0._Z10gpu_kernelPiS_S_i)
        /*0074*/ 	.short	0x0380
        /*0076*/ 	.short	0x001c


	//----- nvinfo : EIATTR_SW_WAR
	.align		4
.L_21:
        /*0078*/ 	.byte	0x04, 0x36
        /*007a*/ 	.short	(.L_23 - .L_22)
.L_22:
        /*007c*/ 	.word	0x00000008
.L_23:


//--------------------- .nv.callgraph             --------------------------
	.section	.nv.callgraph,"",@"SHT_CUDA_CALLGRAPH"
	.align	4
	.sectionentsize	8
	.align		4
        /*0000*/ 	.word	0x00000000
	.align		4
        /*0004*/ 	.word	0xffffffff
	.align		4
        /*0008*/ 	.word	0x00000000
	.align		4
        /*000c*/ 	.word	0xfffffffe
	.align		4
        /*0010*/ 	.word	0x00000000
	.align		4
        /*0014*/ 	.word	0xfffffffd
	.align		4
        /*0018*/ 	.word	0x00000000
	.align		4
        /*001c*/ 	.word	0xfffffffc


//--------------------- .text._Z10gpu_kernelPiS_S_i --------------------------
	.section	.text._Z10gpu_kernelPiS_S_i,"ax",@progbits
	.align	128
        .global         _Z10gpu_kernelPiS_S_i
        .type           _Z10gpu_kernelPiS_S_i,@function
        .size           _Z10gpu_kernelPiS_S_i,(.L_x_3 - _Z10gpu_kernelPiS_S_i)
        .other          _Z10gpu_kernelPiS_S_i,@"STO_CUDA_ENTRY STV_DEFAULT"
_Z10gpu_kernelPiS_S_i:
.text._Z10gpu_kernelPiS_S_i:
[----:B------:R-:W-:Y:S01]  /*0000*/  LDC R1, c[0x0][0x37c] ;  /* 0x0000df00ff017b82 */ /* 0x000fe20000000800 */
[----:B------:R-:W0:Y:S07]  /*0010*/  S2R R0, SR_TID.X ;  /* 0x0000000000007919 */ /* 0x000e2e0000002100 */
[----:B------:R-:W0:Y:S01]  /*0020*/  S2UR UR4, SR_CTAID.X ;  /* 0x00000000000479c3 */ /* 0x000e220000002500 */
[----:B------:R-:W1:Y:S01]  /*0030*/  LDCU UR6, c[0x0][0x398] ;  /* 0x00007300ff0677ac */ /* 0x000e620008000800 */
[----:B------:R-:W-:Y:S06]  /*0040*/  BSSY.RECONVERGENT B0, `(.L_x_0) ;  /* 0x0000012000007945 */ /* 0x000fec0003800200 */
[----:B------:R-:W0:Y:S08]  /*0050*/  LDC R11, c[0x0][0x360] ;  /* 0x0000d800ff0b7b82 */ /* 0x000e300000000800 */
[----:B------:R-:W2:Y:S01]  /*0060*/  LDC.64 R2, c[0x0][0x380] ;  /* 0x0000e000ff027b82 */ /* 0x000ea20000000a00 */
[----:B0-----:R-:W-:Y:S01]  /*0070*/  IMAD R11, R11, UR4, R0 ;  /* 0x000000040b0b7c24 */ /* 0x001fe2000f8e0200 */
[----:B------:R-:W0:Y:S04]  /*0080*/  LDCU.64 UR4, c[0x0][0x358] ;  /* 0x00006b00ff0477ac */ /* 0x000e280008000a00 */
[C---:B-1----:R-:W-:Y:S01]  /*0090*/  ISETP.GE.AND P0, PT, R11.reuse, UR6, PT ;  /* 0x000000060b007c0c */ /* 0x042fe2000bf06270 */
[----:B--2---:R-:W-:-:S12]  /*00a0*/  IMAD.WIDE R8, R11, 0x4, R2 ;  /* 0x000000040b087825 */ /* 0x004fd800078e0202 */
[----:B------:R-:W-:Y:S05]  /*00b0*/  @P0 BRA `(.L_x_1) ;  /* 0x0000000000280947 */ /* 0x000fea0003800000 */
[----:B------:R-:W1:Y:S08]  /*00c0*/  LDC.64 R2, c[0x0][0x380] ;  /* 0x0000e000ff027b82 */ /* 0x000e700000000a00 */
[----:B------:R-:W2:Y:S08]  /*00d0*/  LDC.64 R4, c[0x0][0x388] ;  /* 0x0000e200ff047b82 */ /* 0x000eb00000000a00 */
[----:B------:R-:W3:Y:S01]  /*00e0*/  LDC.64 R6, c[0x0][0x390] ;  /* 0x0000e400ff067b82 */ /* 0x000ee20000000a00 */
[----:B-1----:R-:W-:-:S06]  /*00f0*/  IMAD.WIDE R2, R11, 0x4, R2 ;  /* 0x000000040b027825 */ /* 0x002fcc00078e0202 */
[----:B0-----:R-:W4:Y:S01]  /*0100*/  LDG.E R2, desc[UR4][R2.64] ;  /* 0x0000000402027981 */ /* 0x001f22000c1e1900 */
[----:B--2---:R-:W-:-:S06]  /*0110*/  IMAD.WIDE R4, R11, 0x4, R4 ;  /* 0x000000040b047825 */ /* 0x004fcc00078e0204 */
[----:B------:R-:W4:Y:S01]  /*0120*/  LDG.E R5, desc[UR4][R4.64] ;  /* 0x0000000404057981 */ /* 0x000f22000c1e1900 */
[----:B---3--:R-:W-:Y:S01]  /*0130*/  IMAD.WIDE R6, R11, 0x4, R6 ;  /* 0x000000040b067825 */ /* 0x008fe200078e0206 */
[----:B----4-:R-:W-:-:S05]  /*0140*/  IADD3 R13, PT, PT, R2, R5, RZ ;  /* 0x00000005020d7210 */ /* 0x010fca0007ffe0ff */
[----:B------:R1:W-:Y:S02]  /*0150*/  STG.E desc[UR4][R6.64], R13 ;  /* 0x0000000d06007986 */ /* 0x0003e4000c101904 */
.L_x_1:
[----:B0-----:R-:W-:Y:S05]  /*0160*/  BSYNC.RECONVERGENT B0 ;  /* 0x0000000000007941 */ /* 0x001fea0003800200 */
.L_x_0:
[----:B------:R-:W-:Y:S01]  /*0170*/  STG.E desc[UR4][R8.64], R11 ;  /* 0x0000000b08007986 */ /* 0x000fe2000c101904 */
[----:B------:R-:W-:Y:S05]  /*0180*/  EXIT ;  /* 0x000000000000794d */ /* 0x000fea0003800000 */
.L_x_2:
[----:B------:R-:W-:-:S00]  /*0190*/  BRA `(.L_x_2) ;  /* 0xfffffffc00fc7947 */ /* 0x000fc0000383ffff */
[----:B------:R-:W-:-:S00]  /*01a0*/  NOP ;  /* 0x0000000000007918 */ /* 0x000fc00000000000 */
        /* <DEDUP_REMOVED lines=13> */
.L_x_3:


//--------------------- .nv.shared.reserved.0     --------------------------
	.section	.nv.shared.reserved.0,"aw",@nobits
	.weak		__nv_reservedSMEM_offset_0_alias
	.size		__nv_reservedSMEM_offset_0_alias, 0, 64
	.other		__nv_reservedSMEM_offset_0_alias,@"STO_CUDA_RESERVED_SHARED STV_DEFAULT"
__nv_reservedSMEM_offset_0_alias:
	.zero		0
	.zero		64


//--------------------- .nv.constant0._Z10gpu_kernelPiS_S_i --------------------------
	.section	.nv.constant0._Z10gpu_kernelPiS_S_i,"a",@progbits
	.sectionflags	@""
	.align	4
.nv.constant0._Z10gpu_kernelPiS_S_i:
	.zero		924


//--------------------- SYMBOLS --------------------------

	.type		.nv.reservedSmem.offset0,@object
	.size		.nv.reservedSmem.offset0,0x4
